//
// Generated by NVIDIA NVVM Compiler
//
// Compiler Build ID: CL-36424714
// Cuda compilation tools, release 13.0, V13.0.88
// Based on NVVM 20.0.0
//

.version 9.0
.target sm_100
.address_size 64

	// .globl	_Z3DotPKfS0_Pfi

.visible .entry _Z3DotPKfS0_Pfi(
	.param .u64 .ptr .align 1 _Z3DotPKfS0_Pfi_param_0,
	.param .u64 .ptr .align 1 _Z3DotPKfS0_Pfi_param_1,
	.param .u64 .ptr .align 1 _Z3DotPKfS0_Pfi_param_2,
	.param .u32 _Z3DotPKfS0_Pfi_param_3
)
{
	.reg .pred 	%p<2>;
	.reg .b32 	%r<6>;
	.reg .b32 	%f<5>;
	.reg .b64 	%rd<10>;

	ld.param.u64 	%rd1, [_Z3DotPKfS0_Pfi_param_0];
	ld.param.u64 	%rd2, [_Z3DotPKfS0_Pfi_param_1];
	ld.param.u64 	%rd3, [_Z3DotPKfS0_Pfi_param_2];
	ld.param.u32 	%r2, [_Z3DotPKfS0_Pfi_param_3];
	mov.u32 	%r3, %ntid.x;
	mov.u32 	%r4, %ctaid.x;
	mov.u32 	%r5, %tid.x;
	mad.lo.s32 	%r1, %r3, %r4, %r5;
	setp.ge.s32 	%p1, %r1, %r2;
	@%p1 bra 	$L__BB0_2;
	cvta.to.global.u64 	%rd4, %rd1;
	cvta.to.global.u64 	%rd5, %rd2;
	cvta.to.global.u64 	%rd6, %rd3;
	mul.wide.s32 	%rd7, %r1, 4;
	add.s64 	%rd8, %rd4, %rd7;
	ld.global.f32 	%f1, [%rd8];
	add.s64 	%rd9, %rd5, %rd7;
	ld.global.f32 	%f2, [%rd9];
	mul.f32 	%f3, %f1, %f2;
	atom.global.add.f32 	%f4, [%rd6], %f3;
$L__BB0_2:
	ret;

}


// ===== COMPILED SASS (sm_100) =====

	.target	sm_100

	.elftype	@"ET_EXEC"


//--------------------- .note.nv.tkinfo           --------------------------
	.section	.note.nv.tkinfo,"",@"SHT_NOTE"
	.sectionflags	@"SHF_NOTE_NV_TKINFO"
	.tkinfo
        /*0018*/ 	.word	0x00000002
        /*0030*/ 	.string	""
        /*0030*/ 	.string	"ptxas"
        /*0030*/ 	.string	"Cuda compilation tools, release 13.0, V13.0.88"
        /*0030*/ 	.string	"Build cuda_13.0.r13.0/compiler.36424714_0"
        /*0030*/ 	.string	"-arch sm_100 -m 64 "



//--------------------- .note.nv.cuinfo           --------------------------
	.section	.note.nv.cuinfo,"",@"SHT_NOTE"
	.sectionflags	@"SHF_NOTE_NV_CUINFO"
        /*0018*/ 	.short	0x0002
        /*001a*/ 	.short	0x0064
        /*001c*/ 	.short	0x0082
	.zero		2


//--------------------- .nv.info                  --------------------------
	.section	.nv.info,"",@"SHT_CUDA_INFO"
	.align	4


	//----- nvinfo : EIATTR_REGCOUNT
	.align		4
        /*0000*/ 	.byte	0x04, 0x2f
        /*0002*/ 	.short	(.L_1 - .L_0)
	.align		4
.L_0:
        /*0004*/ 	.word	index@(_Z3DotPKfS0_Pfi)
        /*0008*/ 	.word	0x0000000c


	//----- nvinfo : EIATTR_FRAME_SIZE
	.align		4
.L_1:
        /*000c*/ 	.byte	0x04, 0x11
        /*000e*/ 	.short	(.L_3 - .L_2)
	.align		4
.L_2:
        /*0010*/ 	.word	index@(_Z3DotPKfS0_Pfi)
        /*0014*/ 	.word	0x00000000


	//----- nvinfo : EIATTR_MIN_STACK_SIZE
	.align		4
.L_3:
        /*0018*/ 	.byte	0x04, 0x12
        /*001a*/ 	.short	(.L_5 - .L_4)
	.align		4
.L_4:
        /*001c*/ 	.word	index@(_Z3DotPKfS0_Pfi)
        /*0020*/ 	.word	0x00000000
.L_5:


//--------------------- .nv.compat                --------------------------
	.section	.nv.compat,"",@"SHT_CUDA_COMPAT_INFO"
	.align	4
        /*0000*/ 	.byte	0x02, 0x09, 0x00, 0x00, 0x02, 0x02, 0x01, 0x00, 0x02, 0x05, 0x05, 0x00, 0x03, 0x07, 0x01, 0x01
        /*0010*/ 	.byte	0x02, 0x03, 0x00, 0x00, 0x02, 0x06, 0x01, 0x00, 0x04, 0x0b, 0x08, 0x00, 0x09, 0x00, 0x00, 0x00
        /*0020*/ 	.byte	0x00, 0x00, 0x00, 0x00


//--------------------- .nv.info._Z3DotPKfS0_Pfi  --------------------------
	.section	.nv.info._Z3DotPKfS0_Pfi,"",@"SHT_CUDA_INFO"
	.sectionflags	@""
	.align	4


	//----- nvinfo : EIATTR_CUDA_API_VERSION
	.align		4
        /*0000*/ 	.byte	0x04, 0x37
        /*0002*/ 	.short	(.L_7 - .L_6)
.L_6:
        /*0004*/ 	.word	0x00000082


	//----- nvinfo : EIATTR_KPARAM_INFO
	.align		4
.L_7:
        /*0008*/ 	.byte	0x04, 0x17
        /*000a*/ 	.short	(.L_9 - .L_8)
.L_8:
        /*000c*/ 	.word	0x00000000
        /*0010*/ 	.short	0x0003
        /*0012*/ 	.short	0x0018
        /*0014*/ 	.byte	0x00, 0xf0, 0x11, 0x00


	//----- nvinfo : EIATTR_KPARAM_INFO
	.align		4
.L_9:
        /*0018*/ 	.byte	0x04, 0x17
        /*001a*/ 	.short	(.L_11 - .L_10)
.L_10:
        /*001c*/ 	.word	0x00000000
        /*0020*/ 	.short	0x0002
        /*0022*/ 	.short	0x0010
        /*0024*/ 	.byte	0x00, 0xf5, 0x21, 0x00


	//----- nvinfo : EIATTR_KPARAM_INFO
	.align		4
.L_11:
        /*0028*/ 	.byte	0x04, 0x17
        /*002a*/ 	.short	(.L_13 - .L_12)
.L_12:
        /*002c*/ 	.word	0x00000000
        /*0030*/ 	.short	0x0001
        /*0032*/ 	.short	0x0008
        /*0034*/ 	.byte	0x00, 0xf5, 0x21, 0x00


	//----- nvinfo : EIATTR_KPARAM_INFO
	.align		4
.L_13:
        /*0038*/ 	.byte	0x04, 0x17
        /*003a*/ 	.short	(.L_15 - .L_14)
.L_14:
        /*003c*/ 	.word	0x00000000
        /*0040*/ 	.short	0x0000
        /*0042*/ 	.short	0x0000
        /*0044*/ 	.byte	0x00, 0xf5, 0x21, 0x00


	//----- nvinfo : EIATTR_SPARSE_MMA_MASK
	.align		4
.L_15:
        /*0048*/ 	.byte	0x03, 0x50
        /*004a*/ 	.short	0x0000


	//----- nvinfo : EIATTR_MAXREG_COUNT
	.align		4
        /*004c*/ 	.byte	0x03, 0x1b
        /*004e*/ 	.short	0x00ff


	//----- nvinfo : EIATTR_MERCURY_ISA_VERSION
	.align		4
        /*0050*/ 	.byte	0x03, 0x5f
        /*0052*/ 	.short	0x0101


	//----- nvinfo : EIATTR_VRC_CTA_INIT_COUNT
	.align		4
        /*0054*/ 	.byte	0x02, 0x4a
	.zero		1
	.zero		1


	//----- nvinfo : EIATTR_EXIT_INSTR_OFFSETS
	.align		4
        /*0058*/ 	.byte	0x04, 0x1c
        /*005a*/ 	.short	(.L_17 - .L_16)


	//   ....[0]....
.L_16:
        /*005c*/ 	.word	0x00000070


	//   ....[1]....
        /*0060*/ 	.word	0x00000120


	//----- nvinfo : EIATTR_CBANK_PARAM_SIZE
	.align		4
.L_17:
        /*0064*/ 	.byte	0x03, 0x19
        /*0066*/ 	.short	0x001c


	//----- nvinfo : EIATTR_PARAM_CBANK
	.align		4
        /*0068*/ 	.byte	0x04, 0x0a
        /*006a*/ 	.short	(.L_19 - .L_18)
	.align		4
.L_18:
        /*006c*/ 	.word	index@(.nv.constant0._Z3DotPKfS0_Pfi)
        /*0070*/ 	.short	0x0380
        /*0072*/ 	.short	0x001c


	//----- nvinfo : EIATTR_SW_WAR
	.align		4
.L_19:
        /*0074*/ 	.byte	0x04, 0x36
        /*0076*/ 	.short	(.L_21 - .L_20)
.L_20:
        /*0078*/ 	.word	0x00000008
.L_21:


//--------------------- .nv.callgraph             --------------------------
	.section	.nv.callgraph,"",@"SHT_CUDA_CALLGRAPH"
	.align	4
	.sectionentsize	8
	.align		4
        /*0000*/ 	.word	0x00000000
	.align		4
        /*0004*/ 	.word	0xffffffff
	.align		4
        /*0008*/ 	.word	0x00000000
	.align		4
        /*000c*/ 	.word	0xfffffffe
	.align		4
        /*0010*/ 	.word	0x00000000
	.align		4
        /*0014*/ 	.word	0xfffffffd
	.align		4
        /*0018*/ 	.word	0x00000000
	.align		4
        /*001c*/ 	.word	0xfffffffc


//--------------------- .text._Z3DotPKfS0_Pfi     --------------------------
	.section	.text._Z3DotPKfS0_Pfi,"ax",@progbits
	.align	128
        .global         _Z3DotPKfS0_Pfi
        .type           _Z3DotPKfS0_Pfi,@function
        .size           _Z3DotPKfS0_Pfi,(.L_x_1 - _Z3DotPKfS0_Pfi)
        .other          _Z3DotPKfS0_Pfi,@"STO_CUDA_ENTRY STV_DEFAULT"
_Z3DotPKfS0_Pfi:
.text._Z3DotPKfS0_Pfi:
[----:B------:R-:W-:Y:S01]  /*0000*/  LDC R1, c[0x0][0x37c] ;  /* 0x0000df00ff017b82 */ /* 0x000fe20000000800 */
[----:B------:R-:W0:Y:S01]  /*0010*/  S2R R7, SR_CTAID.X ;  /* 0x0000000000077919 */ /* 0x000e220000002500 */
[----:B------:R-:W0:Y:S01]  /*0020*/  LDCU UR4, c[0x0][0x360] ;  /* 0x00006c00ff0477ac */ /* 0x000e220008000800 */
[----:B------:R-:W0:Y:S01]  /*0030*/  S2R R0, SR_TID.X ;  /* 0x0000000000007919 */ /* 0x000e220000002100 */
[----:B------:R-:W1:Y:S01]  /*0040*/  LDCU UR5, c[0x0][0x398] ;  /* 0x00007300ff0577ac */ /* 0x000e620008000800 */
[----:B0-----:R-:W-:-:S05]  /*0050*/  IMAD R7, R7, UR4, R0 ;  /* 0x0000000407077c24 */ /* 0x001fca000f8e0200 */
[----:B-1----:R-:W-:-:S13]  /*0060*/  ISETP.GE.AND P0, PT, R7, UR5, PT ;  /* 0x0000000507007c0c */ /* 0x002fda000bf06270 */
[----:B------:R-:W-:Y:S05]  /*0070*/  @P0 EXIT ;  /* 0x000000000000094d */ /* 0x000fea0003800000 */
[----:B------:R-:W0:Y:S01]  /*0080*/  LDC.64 R2, c[0x0][0x380] ;  /* 0x0000e000ff027b82 */ /* 0x000e220000000a00 */
[----:B------:R-:W1:Y:S07]  /*0090*/  LDCU.64 UR4, c[0x0][0x358] ;  /* 0x00006b00ff0477ac */ /* 0x000e6e0008000a00 */
[----:B------:R-:W2:Y:S01]  /*00a0*/  LDC.64 R4, c[0x0][0x388] ;  /* 0x0000e200ff047b82 */ /* 0x000ea20000000a00 */
[----:B0-----:R-:W-:-:S06]  /*00b0*/  IMAD.WIDE R2, R7, 0x4, R2 ;  /* 0x0000000407027825 */ /* 0x001fcc00078e0202 */
[----:B-1----:R-:W3:Y:S01]  /*00c0*/  LDG.E R2, desc[UR4][R2.64] ;  /* 0x0000000402027981 */ /* 0x002ee2000c1e1900 */
[----:B--2---:R-:W-:-:S06]  /*00d0*/  IMAD.WIDE R4, R7, 0x4, R4 ;  /* 0x0000000407047825 */ /* 0x004fcc00078e0204 */
[----:B------:R-:W3:Y:S01]  /*00e0*/  LDG.E R5, desc[UR4][R4.64] ;  /* 0x0000000404057981 */ /* 0x000ee2000c1e1900 */
[----:B------:R-:W0:Y:S01]  /*00f0*/  LDC.64 R6, c[0x0][0x390] ;  /* 0x0000e400ff067b82 */ /* 0x000e220000000a00 */
[----:B---3--:R-:W-:-:S05]  /*0100*/  FMUL R9, R2, R5 ;  /* 0x0000000502097220 */ /* 0x008fca0000400000 */
[----:B0-----:R-:W-:Y:S01]  /*0110*/  REDG.E.ADD.F32.FTZ.RN.STRONG.GPU desc[UR4][R6.64], R9 ;  /* 0x00000009060079a6 */ /* 0x001fe2000c12f304 */
[----:B------:R-:W-:Y:S05]  /*0120*/  EXIT ;  /* 0x000000000000794d */ /* 0x000fea0003800000 */
.L_x_0:
[----:B------:R-:W-:-:S00]  /*0130*/  BRA `(.L_x_0) ;  /* 0xfffffffc00fc7947 */ /* 0x000fc0000383ffff */
[----:B------:R-:W-:-:S00]  /*0140*/  NOP ;  /* 0x0000000000007918 */ /* 0x000fc00000000000 */
        /* <DEDUP_REMOVED lines=11> */
.L_x_1:


//--------------------- .nv.shared.reserved.0     --------------------------
	.section	.nv.shared.reserved.0,"aw",@nobits
	.weak		__nv_reservedSMEM_offset_0_alias
	.size		__nv_reservedSMEM_offset_0_alias, 0, 64
	.other		__nv_reservedSMEM_offset_0_alias,@"STO_CUDA_RESERVED_SHARED STV_DEFAULT"
__nv_reservedSMEM_offset_0_alias:
	.zero		0
	.zero		64


//--------------------- .nv.constant0._Z3DotPKfS0_Pfi --------------------------
	.section	.nv.constant0._Z3DotPKfS0_Pfi,"a",@progbits
	.sectionflags	@""
	.align	4
.nv.constant0._Z3DotPKfS0_Pfi:
	.zero		924


//--------------------- SYMBOLS --------------------------

	.type		.nv.reservedSmem.offset0,@object
	.size		.nv.reservedSmem.offset0,0x4
